//
// Generated by NVIDIA NVVM Compiler
//
// Compiler Build ID: CL-36424714
// Cuda compilation tools, release 13.0, V13.0.88
// Based on NVVM 20.0.0
//

.version 9.0
.target sm_100
.address_size 64

	// .globl	_Z20copyIntegerToComplexP7double2Pmi

.visible .entry _Z20copyIntegerToComplexP7double2Pmi(
	.param .u64 .ptr .align 1 _Z20copyIntegerToComplexP7double2Pmi_param_0,
	.param .u64 .ptr .align 1 _Z20copyIntegerToComplexP7double2Pmi_param_1,
	.param .u32 _Z20copyIntegerToComplexP7double2Pmi_param_2
)
{
	.reg .pred 	%p<2>;
	.reg .b32 	%r<6>;
	.reg .b64 	%rd<20>;
	.reg .b64 	%fd<2>;

	ld.param.u64 	%rd6, [_Z20copyIntegerToComplexP7double2Pmi_param_0];
	ld.param.u64 	%rd5, [_Z20copyIntegerToComplexP7double2Pmi_param_1];
	ld.param.u32 	%r2, [_Z20copyIntegerToComplexP7double2Pmi_param_2];
	cvta.to.global.u64 	%rd1, %rd6;
	mov.u32 	%r3, %tid.x;
	mov.u32 	%r4, %ntid.x;
	mov.u32 	%r5, %ctaid.x;
	mad.lo.s32 	%r1, %r4, %r5, %r3;
	setp.ge.s32 	%p1, %r1, %r2;
	@%p1 bra 	$L__BB0_2;
	cvta.to.global.u64 	%rd10, %rd5;
	cvt.s64.s32 	%rd19, %r1;
	mul.wide.s32 	%rd11, %r1, 8;
	add.s64 	%rd12, %rd10, %rd11;
	ld.global.u64 	%rd13, [%rd12];
	cvt.rn.f64.u64 	%fd1, %rd13;
	mul.wide.s32 	%rd14, %r1, 16;
	add.s64 	%rd15, %rd1, %rd14;
	st.global.f64 	[%rd15], %fd1;
	bra.uni 	$L__BB0_3;
$L__BB0_2:
	cvt.s64.s32 	%rd19, %r1;
	mul.wide.s32 	%rd7, %r1, 16;
	add.s64 	%rd8, %rd1, %rd7;
	mov.b64 	%rd9, 0;
	st.global.u64 	[%rd8], %rd9;
$L__BB0_3:
	shl.b64 	%rd16, %rd19, 4;
	add.s64 	%rd17, %rd1, %rd16;
	mov.b64 	%rd18, 0;
	st.global.u64 	[%rd17+8], %rd18;
	ret;

}
	// .globl	_Z40copyAndNormalizeComplexRealPartToIntegerPmPK7double2id
.visible .entry _Z40copyAndNormalizeComplexRealPartToIntegerPmPK7double2id(
	.param .u64 .ptr .align 1 _Z40copyAndNormalizeComplexRealPartToIntegerPmPK7double2id_param_0,
	.param .u64 .ptr .align 1 _Z40copyAndNormalizeComplexRealPartToIntegerPmPK7double2id_param_1,
	.param .u32 _Z40copyAndNormalizeComplexRealPartToIntegerPmPK7double2id_param_2,
	.param .f64 _Z40copyAndNormalizeComplexRealPartToIntegerPmPK7double2id_param_3
)
{
	.reg .pred 	%p<2>;
	.reg .b32 	%r<6>;
	.reg .b64 	%rd<10>;
	.reg .b64 	%fd<5>;

	ld.param.u64 	%rd1, [_Z40copyAndNormalizeComplexRealPartToIntegerPmPK7double2id_param_0];
	ld.param.u64 	%rd2, [_Z40copyAndNormalizeComplexRealPartToIntegerPmPK7double2id_param_1];
	ld.param.u32 	%r2, [_Z40copyAndNormalizeComplexRealPartToIntegerPmPK7double2id_param_2];
	ld.param.f64 	%fd1, [_Z40copyAndNormalizeComplexRealPartToIntegerPmPK7double2id_param_3];
	mov.u32 	%r3, %tid.x;
	mov.u32 	%r4, %ntid.x;
	mov.u32 	%r5, %ctaid.x;
	mad.lo.s32 	%r1, %r4, %r5, %r3;
	setp.ge.s32 	%p1, %r1, %r2;
	@%p1 bra 	$L__BB1_2;
	cvta.to.global.u64 	%rd3, %rd2;
	cvta.to.global.u64 	%rd4, %rd1;
	mul.wide.s32 	%rd5, %r1, 16;
	add.s64 	%rd6, %rd3, %rd5;
	ld.global.f64 	%fd2, [%rd6];
	mul.f64 	%fd3, %fd1, %fd2;
	cvt.rni.f64.f64 	%fd4, %fd3;
	cvt.rzi.u64.f64 	%rd7, %fd4;
	mul.wide.s32 	%rd8, %r1, 8;
	add.s64 	%rd9, %rd4, %rd8;
	st.global.u64 	[%rd9], %rd7;
$L__BB1_2:
	ret;

}


// ===== COMPILED SASS (sm_100) =====

	.target	sm_100

	.elftype	@"ET_EXEC"


//--------------------- .note.nv.tkinfo           --------------------------
	.section	.note.nv.tkinfo,"",@"SHT_NOTE"
	.sectionflags	@"SHF_NOTE_NV_TKINFO"
	.tkinfo
        /*0018*/ 	.word	0x00000002
        /*0030*/ 	.string	""
        /*0030*/ 	.string	"ptxas"
        /*0030*/ 	.string	"Cuda compilation tools, release 13.0, V13.0.88"
        /*0030*/ 	.string	"Build cuda_13.0.r13.0/compiler.36424714_0"
        /*0030*/ 	.string	"-arch sm_100 -m 64 "



//--------------------- .note.nv.cuinfo           --------------------------
	.section	.note.nv.cuinfo,"",@"SHT_NOTE"
	.sectionflags	@"SHF_NOTE_NV_CUINFO"
        /*0018*/ 	.short	0x0002
        /*001a*/ 	.short	0x0064
        /*001c*/ 	.short	0x0082
	.zero		2


//--------------------- .nv.info                  --------------------------
	.section	.nv.info,"",@"SHT_CUDA_INFO"
	.align	4


	//----- nvinfo : EIATTR_REGCOUNT
	.align		4
        /*0000*/ 	.byte	0x04, 0x2f
        /*0002*/ 	.short	(.L_1 - .L_0)
	.align		4
.L_0:
        /*0004*/ 	.word	index@(_Z20copyIntegerToComplexP7double2Pmi)
        /*0008*/ 	.word	0x00000010


	//----- nvinfo : EIATTR_FRAME_SIZE
	.align		4
.L_1:
        /*000c*/ 	.byte	0x04, 0x11
        /*000e*/ 	.short	(.L_3 - .L_2)
	.align		4
.L_2:
        /*0010*/ 	.word	index@(_Z20copyIntegerToComplexP7double2Pmi)
        /*0014*/ 	.word	0x00000000


	//----- nvinfo : EIATTR_REGCOUNT
	.align		4
.L_3:
        /*0018*/ 	.byte	0x04, 0x2f
        /*001a*/ 	.short	(.L_5 - .L_4)
	.align		4
.L_4:
        /*001c*/ 	.word	index@(_Z40copyAndNormalizeComplexRealPartToIntegerPmPK7double2id)
        /*0020*/ 	.word	0x0000000c


	//----- nvinfo : EIATTR_FRAME_SIZE
	.align		4
.L_5:
        /*0024*/ 	.byte	0x04, 0x11
        /*0026*/ 	.short	(.L_7 - .L_6)
	.align		4
.L_6:
        /*0028*/ 	.word	index@(_Z40copyAndNormalizeComplexRealPartToIntegerPmPK7double2id)
        /*002c*/ 	.word	0x00000000


	//----- nvinfo : EIATTR_MIN_STACK_SIZE
	.align		4
.L_7:
        /*0030*/ 	.byte	0x04, 0x12
        /*0032*/ 	.short	(.L_9 - .L_8)
	.align		4
.L_8:
        /*0034*/ 	.word	index@(_Z40copyAndNormalizeComplexRealPartToIntegerPmPK7double2id)
        /*0038*/ 	.word	0x00000000


	//----- nvinfo : EIATTR_MIN_STACK_SIZE
	.align		4
.L_9:
        /*003c*/ 	.byte	0x04, 0x12
        /*003e*/ 	.short	(.L_11 - .L_10)
	.align		4
.L_10:
        /*0040*/ 	.word	index@(_Z20copyIntegerToComplexP7double2Pmi)
        /*0044*/ 	.word	0x00000000
.L_11:


//--------------------- .nv.compat                --------------------------
	.section	.nv.compat,"",@"SHT_CUDA_COMPAT_INFO"
	.align	4
        /*0000*/ 	.byte	0x02, 0x09, 0x00, 0x00, 0x02, 0x02, 0x01, 0x00, 0x02, 0x05, 0x05, 0x00, 0x03, 0x07, 0x01, 0x01
        /*0010*/ 	.byte	0x02, 0x03, 0x00, 0x00, 0x02, 0x06, 0x01, 0x00, 0x04, 0x0b, 0x08, 0x00, 0x01, 0x00, 0x00, 0x00
        /*0020*/ 	.byte	0x00, 0x00, 0x00, 0x00


//--------------------- .nv.info._Z40copyAndNormalizeComplexRealPartToIntegerPmPK7double2id --------------------------
	.section	.nv.info._Z40copyAndNormalizeComplexRealPartToIntegerPmPK7double2id,"",@"SHT_CUDA_INFO"
	.sectionflags	@""
	.align	4


	//----- nvinfo : EIATTR_CUDA_API_VERSION
	.align		4
        /*0000*/ 	.byte	0x04, 0x37
        /*0002*/ 	.short	(.L_13 - .L_12)
.L_12:
        /*0004*/ 	.word	0x00000082


	//----- nvinfo : EIATTR_KPARAM_INFO
	.align		4
.L_13:
        /*0008*/ 	.byte	0x04, 0x17
        /*000a*/ 	.short	(.L_15 - .L_14)
.L_14:
        /*000c*/ 	.word	0x00000000
        /*0010*/ 	.short	0x0003
        /*0012*/ 	.short	0x0018
        /*0014*/ 	.byte	0x00, 0xf0, 0x21, 0x00


	//----- nvinfo : EIATTR_KPARAM_INFO
	.align		4
.L_15:
        /*0018*/ 	.byte	0x04, 0x17
        /*001a*/ 	.short	(.L_17 - .L_16)
.L_16:
        /*001c*/ 	.word	0x00000000
        /*0020*/ 	.short	0x0002
        /*0022*/ 	.short	0x0010
        /*0024*/ 	.byte	0x00, 0xf0, 0x11, 0x00


	//----- nvinfo : EIATTR_KPARAM_INFO
	.align		4
.L_17:
        /*0028*/ 	.byte	0x04, 0x17
        /*002a*/ 	.short	(.L_19 - .L_18)
.L_18:
        /*002c*/ 	.word	0x00000000
        /*0030*/ 	.short	0x0001
        /*0032*/ 	.short	0x0008
        /*0034*/ 	.byte	0x00, 0xf5, 0x21, 0x00


	//----- nvinfo : EIATTR_KPARAM_INFO
	.align		4
.L_19:
        /*0038*/ 	.byte	0x04, 0x17
        /*003a*/ 	.short	(.L_21 - .L_20)
.L_20:
        /*003c*/ 	.word	0x00000000
        /*0040*/ 	.short	0x0000
        /*0042*/ 	.short	0x0000
        /*0044*/ 	.byte	0x00, 0xf5, 0x21, 0x00


	//----- nvinfo : EIATTR_SPARSE_MMA_MASK
	.align		4
.L_21:
        /*0048*/ 	.byte	0x03, 0x50
        /*004a*/ 	.short	0x0000


	//----- nvinfo : EIATTR_MAXREG_COUNT
	.align		4
        /*004c*/ 	.byte	0x03, 0x1b
        /*004e*/ 	.short	0x00ff


	//----- nvinfo : EIATTR_MERCURY_ISA_VERSION
	.align		4
        /*0050*/ 	.byte	0x03, 0x5f
        /*0052*/ 	.short	0x0101


	//----- nvinfo : EIATTR_VRC_CTA_INIT_COUNT
	.align		4
        /*0054*/ 	.byte	0x02, 0x4a
	.zero		1
	.zero		1


	//----- nvinfo : EIATTR_EXIT_INSTR_OFFSETS
	.align		4
        /*0058*/ 	.byte	0x04, 0x1c
        /*005a*/ 	.short	(.L_23 - .L_22)


	//   ....[0]....
.L_22:
        /*005c*/ 	.word	0x00000070


	//   ....[1]....
        /*0060*/ 	.word	0x00000120


	//----- nvinfo : EIATTR_CBANK_PARAM_SIZE
	.align		4
.L_23:
        /*0064*/ 	.byte	0x03, 0x19
        /*0066*/ 	.short	0x0020


	//----- nvinfo : EIATTR_PARAM_CBANK
	.align		4
        /*0068*/ 	.byte	0x04, 0x0a
        /*006a*/ 	.short	(.L_25 - .L_24)
	.align		4
.L_24:
        /*006c*/ 	.word	index@(.nv.constant0._Z40copyAndNormalizeComplexRealPartToIntegerPmPK7double2id)
        /*0070*/ 	.short	0x0380
        /*0072*/ 	.short	0x0020


	//----- nvinfo : EIATTR_SW_WAR
	.align		4
.L_25:
        /*0074*/ 	.byte	0x04, 0x36
        /*0076*/ 	.short	(.L_27 - .L_26)
.L_26:
        /*0078*/ 	.word	0x00000008
.L_27:


//--------------------- .nv.info._Z20copyIntegerToComplexP7double2Pmi --------------------------
	.section	.nv.info._Z20copyIntegerToComplexP7double2Pmi,"",@"SHT_CUDA_INFO"
	.sectionflags	@""
	.align	4


	//----- nvinfo : EIATTR_CUDA_API_VERSION
	.align		4
        /*0000*/ 	.byte	0x04, 0x37
        /*0002*/ 	.short	(.L_29 - .L_28)
.L_28:
        /*0004*/ 	.word	0x00000082


	//----- nvinfo : EIATTR_KPARAM_INFO
	.align		4
.L_29:
        /*0008*/ 	.byte	0x04, 0x17
        /*000a*/ 	.short	(.L_31 - .L_30)
.L_30:
        /*000c*/ 	.word	0x00000000
        /*0010*/ 	.short	0x0002
        /*0012*/ 	.short	0x0010
        /*0014*/ 	.byte	0x00, 0xf0, 0x11, 0x00


	//----- nvinfo : EIATTR_KPARAM_INFO
	.align		4
.L_31:
        /*0018*/ 	.byte	0x04, 0x17
        /*001a*/ 	.short	(.L_33 - .L_32)
.L_32:
        /*001c*/ 	.word	0x00000000
        /*0020*/ 	.short	0x0001
        /*0022*/ 	.short	0x0008
        /*0024*/ 	.byte	0x00, 0xf5, 0x21, 0x00


	//----- nvinfo : EIATTR_KPARAM_INFO
	.align		4
.L_33:
        /*0028*/ 	.byte	0x04, 0x17
        /*002a*/ 	.short	(.L_35 - .L_34)
.L_34:
        /*002c*/ 	.word	0x00000000
        /*0030*/ 	.short	0x0000
        /*0032*/ 	.short	0x0000
        /*0034*/ 	.byte	0x00, 0xf5, 0x21, 0x00


	//----- nvinfo : EIATTR_SPARSE_MMA_MASK
	.align		4
.L_35:
        /*0038*/ 	.byte	0x03, 0x50
        /*003a*/ 	.short	0x0000


	//----- nvinfo : EIATTR_MAXREG_COUNT
	.align		4
        /*003c*/ 	.byte	0x03, 0x1b
        /*003e*/ 	.short	0x00ff


	//----- nvinfo : EIATTR_MERCURY_ISA_VERSION
	.align		4
        /*0040*/ 	.byte	0x03, 0x5f
        /*0042*/ 	.short	0x0101


	//----- nvinfo : EIATTR_VRC_CTA_INIT_COUNT
	.align		4
        /*0044*/ 	.byte	0x02, 0x4a
	.zero		1
	.zero		1


	//----- nvinfo : EIATTR_EXIT_INSTR_OFFSETS
	.align		4
        /*0048*/ 	.byte	0x04, 0x1c
        /*004a*/ 	.short	(.L_37 - .L_36)


	//   ....[0]....
.L_36:
        /*004c*/ 	.word	0x00000170


	//----- nvinfo : EIATTR_CBANK_PARAM_SIZE
	.align		4
.L_37:
        /*0050*/ 	.byte	0x03, 0x19
        /*0052*/ 	.short	0x0014


	//----- nvinfo : EIATTR_PARAM_CBANK
	.align		4
        /*0054*/ 	.byte	0x04, 0x0a
        /*0056*/ 	.short	(.L_39 - .L_38)
	.align		4
.L_38:
        /*0058*/ 	.word	index@(.nv.constant0._Z20copyIntegerToComplexP7double2Pmi)
        /*005c*/ 	.short	0x0380
        /*005e*/ 	.short	0x0014


	//----- nvinfo : EIATTR_SW_WAR
	.align		4
.L_39:
        /*0060*/ 	.byte	0x04, 0x36
        /*0062*/ 	.short	(.L_41 - .L_40)
.L_40:
        /*0064*/ 	.word	0x00000008
.L_41:


//--------------------- .nv.callgraph             --------------------------
	.section	.nv.callgraph,"",@"SHT_CUDA_CALLGRAPH"
	.align	4
	.sectionentsize	8
	.align		4
        /*0000*/ 	.word	0x00000000
	.align		4
        /*0004*/ 	.word	0xffffffff
	.align		4
        /*0008*/ 	.word	0x00000000
	.align		4
        /*000c*/ 	.word	0xfffffffe
	.align		4
        /*0010*/ 	.word	0x00000000
	.align		4
        /*0014*/ 	.word	0xfffffffd
	.align		4
        /*0018*/ 	.word	0x00000000
	.align		4
        /*001c*/ 	.word	0xfffffffc


//--------------------- .text._Z40copyAndNormalizeComplexRealPartToIntegerPmPK7double2id --------------------------
	.section	.text._Z40copyAndNormalizeComplexRealPartToIntegerPmPK7double2id,"ax",@progbits
	.align	128
        .global         _Z40copyAndNormalizeComplexRealPartToIntegerPmPK7double2id
        .type           _Z40copyAndNormalizeComplexRealPartToIntegerPmPK7double2id,@function
        .size           _Z40copyAndNormalizeComplexRealPartToIntegerPmPK7double2id,(.L_x_2 - _Z40copyAndNormalizeComplexRealPartToIntegerPmPK7double2id)
        .other          _Z40copyAndNormalizeComplexRealPartToIntegerPmPK7double2id,@"STO_CUDA_ENTRY STV_DEFAULT"
_Z40copyAndNormalizeComplexRealPartToIntegerPmPK7double2id:
.text._Z40copyAndNormalizeComplexRealPartToIntegerPmPK7double2id:
[----:B------:R-:W-:Y:S01]  /*0000*/  LDC R1, c[0x0][0x37c] ;  /* 0x0000df00ff017b82 */ /* 0x000fe20000000800 */
[----:B------:R-:W0:Y:S01]  /*0010*/  S2R R9, SR_TID.X ;  /* 0x0000000000097919 */ /* 0x000e220000002100 */
[----:B------:R-:W0:Y:S01]  /*0020*/  LDCU UR4, c[0x0][0x360] ;  /* 0x00006c00ff0477ac */ /* 0x000e220008000800 */
[----:B------:R-:W0:Y:S01]  /*0030*/  S2R R0, SR_CTAID.X ;  /* 0x0000000000007919 */ /* 0x000e220000002500 */
[----:B------:R-:W1:Y:S01]  /*0040*/  LDCU UR5, c[0x0][0x390] ;  /* 0x00007200ff0577ac */ /* 0x000e620008000800 */
[----:B0-----:R-:W-:-:S05]  /*0050*/  IMAD R9, R0, UR4, R9 ;  /* 0x0000000400097c24 */ /* 0x001fca000f8e0209 */
[----:B-1----:R-:W-:-:S13]  /*0060*/  ISETP.GE.AND P0, PT, R9, UR5, PT ;  /* 0x0000000509007c0c */ /* 0x002fda000bf06270 */
[----:B------:R-:W-:Y:S05]  /*0070*/  @P0 EXIT ;  /* 0x000000000000094d */ /* 0x000fea0003800000 */
[----:B------:R-:W0:Y:S01]  /*0080*/  LDC.64 R2, c[0x0][0x388] ;  /* 0x0000e200ff027b82 */ /* 0x000e220000000a00 */
[----:B------:R-:W1:Y:S01]  /*0090*/  LDCU.64 UR4, c[0x0][0x358] ;  /* 0x00006b00ff0477ac */ /* 0x000e620008000a00 */
[----:B------:R-:W2:Y:S06]  /*00a0*/  LDCU.64 UR6, c[0x0][0x398] ;  /* 0x00007300ff0677ac */ /* 0x000eac0008000a00 */
[----:B------:R-:W3:Y:S01]  /*00b0*/  LDC.64 R6, c[0x0][0x380] ;  /* 0x0000e000ff067b82 */ /* 0x000ee20000000a00 */
[----:B0-----:R-:W-:-:S06]  /*00c0*/  IMAD.WIDE R2, R9, 0x10, R2 ;  /* 0x0000001009027825 */ /* 0x001fcc00078e0202 */
[----:B-1----:R-:W2:Y:S01]  /*00d0*/  LDG.E.64 R2, desc[UR4][R2.64] ;  /* 0x0000000402027981 */ /* 0x002ea2000c1e1b00 */
[----:B---3--:R-:W-:Y:S01]  /*00e0*/  IMAD.WIDE R6, R9, 0x8, R6 ;  /* 0x0000000809067825 */ /* 0x008fe200078e0206 */
[----:B--2---:R-:W-:-:S10]  /*00f0*/  DMUL R4, R2, UR6 ;  /* 0x0000000602047c28 */ /* 0x004fd40008000000 */
[----:B------:R-:W0:Y:S02]  /*0100*/  F2I.U64.F64 R4, R4 ;  /* 0x0000000400047311 */ /* 0x000e240000301800 */
[----:B0-----:R-:W-:Y:S01]  /*0110*/  STG.E.64 desc[UR4][R6.64], R4 ;  /* 0x0000000406007986 */ /* 0x001fe2000c101b04 */
[----:B------:R-:W-:Y:S05]  /*0120*/  EXIT ;  /* 0x000000000000794d */ /* 0x000fea0003800000 */
.L_x_0:
[----:B------:R-:W-:-:S00]  /*0130*/  BRA `(.L_x_0) ;  /* 0xfffffffc00fc7947 */ /* 0x000fc0000383ffff */
[----:B------:R-:W-:-:S00]  /*0140*/  NOP ;  /* 0x0000000000007918 */ /* 0x000fc00000000000 */
        /* <DEDUP_REMOVED lines=11> */
.L_x_2:


//--------------------- .text._Z20copyIntegerToComplexP7double2Pmi --------------------------
	.section	.text._Z20copyIntegerToComplexP7double2Pmi,"ax",@progbits
	.align	128
        .global         _Z20copyIntegerToComplexP7double2Pmi
        .type           _Z20copyIntegerToComplexP7double2Pmi,@function
        .size           _Z20copyIntegerToComplexP7double2Pmi,(.L_x_3 - _Z20copyIntegerToComplexP7double2Pmi)
        .other          _Z20copyIntegerToComplexP7double2Pmi,@"STO_CUDA_ENTRY STV_DEFAULT"
_Z20copyIntegerToComplexP7double2Pmi:
.text._Z20copyIntegerToComplexP7double2Pmi:
[----:B------:R-:W-:Y:S01]  /*0000*/  LDC R1, c[0x0][0x37c] ;  /* 0x0000df00ff017b82 */ /* 0x000fe20000000800 */
[----:B------:R-:W0:Y:S01]  /*0010*/  S2R R2, SR_TID.X ;  /* 0x0000000000027919 */ /* 0x000e220000002100 */
[----:B------:R-:W0:Y:S06]  /*0020*/  LDCU UR4, c[0x0][0x360] ;  /* 0x00006c00ff0477ac */ /* 0x000e2c0008000800 */
[----:B------:R-:W1:Y:S01]  /*0030*/  LDC.64 R4, c[0x0][0x388] ;  /* 0x0000e200ff047b82 */ /* 0x000e620000000a00 */
[----:B------:R-:W0:Y:S01]  /*0040*/  S2R R3, SR_CTAID.X ;  /* 0x0000000000037919 */ /* 0x000e220000002500 */
[----:B------:R-:W2:Y:S06]  /*0050*/  LDCU UR6, c[0x0][0x390] ;  /* 0x00007200ff0677ac */ /* 0x000eac0008000800 */
[----:B------:R-:W3:Y:S01]  /*0060*/  LDC.64 R8, c[0x0][0x380] ;  /* 0x0000e000ff087b82 */ /* 0x000ee20000000a00 */
[----:B0-----:R-:W-:Y:S01]  /*0070*/  IMAD R2, R3, UR4, R2 ;  /* 0x0000000403027c24 */ /* 0x001fe2000f8e0202 */
[----:B------:R-:W0:Y:S04]  /*0080*/  LDCU.64 UR4, c[0x0][0x358] ;  /* 0x00006b00ff0477ac */ /* 0x000e280008000a00 */
[----:B--2---:R-:W-:Y:S01]  /*0090*/  ISETP.GE.AND P0, PT, R2, UR6, PT ;  /* 0x0000000602007c0c */ /* 0x004fe2000bf06270 */
[----:B------:R-:W2:-:S12]  /*00a0*/  LDCU.64 UR6, c[0x0][0x380] ;  /* 0x00007000ff0677ac */ /* 0x000e980008000a00 */
[C---:B-1----:R-:W-:Y:S01]  /*00b0*/  @!P0 IMAD.WIDE R4, R2.reuse, 0x8, R4 ;  /* 0x0000000802048825 */ /* 0x042fe200078e0204 */
[----:B------:R-:W1:Y:S05]  /*00c0*/  @P0 LDC.64 R12, c[0x0][0x380] ;  /* 0x0000e000ff0c0b82 */ /* 0x000e6a0000000a00 */
[----:B0-----:R-:W4:Y:S01]  /*00d0*/  @!P0 LDG.E.64 R4, desc[UR4][R4.64] ;  /* 0x0000000404048981 */ /* 0x001f22000c1e1b00 */
[----:B------:R-:W-:Y:S01]  /*00e0*/  SHF.R.S32.HI R3, RZ, 0x1f, R2 ;  /* 0x0000001fff037819 */ /* 0x000fe20000011402 */
[C---:B---3--:R-:W-:Y:S01]  /*00f0*/  @!P0 IMAD.WIDE R8, R2.reuse, 0x10, R8 ;  /* 0x0000001002088825 */ /* 0x048fe200078e0208 */
[----:B--2---:R-:W-:-:S04]  /*0100*/  LEA R10, P1, R2, UR6, 0x4 ;  /* 0x00000006020a7c11 */ /* 0x004fc8000f8220ff */
[C---:B------:R-:W-:Y:S01]  /*0110*/  LEA.HI.X R11, R2.reuse, UR7, R3, 0x4, P1 ;  /* 0x00000007020b7c11 */ /* 0x040fe200088f2403 */
[----:B-1----:R-:W-:Y:S01]  /*0120*/  @P0 IMAD.WIDE R12, R2, 0x10, R12 ;  /* 0x00000010020c0825 */ /* 0x002fe200078e020c */
[----:B----4-:R-:W0:Y:S02]  /*0130*/  @!P0 I2F.F64.U64 R6, R4 ;  /* 0x0000000400068312 */ /* 0x010e240000301800 */
[----:B0-----:R-:W-:Y:S04]  /*0140*/  @!P0 STG.E.64 desc[UR4][R8.64], R6 ;  /* 0x0000000608008986 */ /* 0x001fe8000c101b04 */
[----:B------:R-:W-:Y:S04]  /*0150*/  @P0 STG.E.64 desc[UR4][R12.64], RZ ;  /* 0x000000ff0c000986 */ /* 0x000fe8000c101b04 */
[----:B------:R-:W-:Y:S01]  /*0160*/  STG.E.64 desc[UR4][R10.64+0x8], RZ ;  /* 0x000008ff0a007986 */ /* 0x000fe2000c101b04 */
[----:B------:R-:W-:Y:S05]  /*0170*/  EXIT ;  /* 0x000000000000794d */ /* 0x000fea0003800000 */
.L_x_1:
        /* <DEDUP_REMOVED lines=16> */
.L_x_3:


//--------------------- .nv.shared.reserved.0     --------------------------
	.section	.nv.shared.reserved.0,"aw",@nobits
	.weak		__nv_reservedSMEM_offset_0_alias
	.size		__nv_reservedSMEM_offset_0_alias, 0, 64
	.other		__nv_reservedSMEM_offset_0_alias,@"STO_CUDA_RESERVED_SHARED STV_DEFAULT"
__nv_reservedSMEM_offset_0_alias:
	.zero		0
	.zero		64


//--------------------- .nv.constant0._Z40copyAndNormalizeComplexRealPartToIntegerPmPK7double2id --------------------------
	.section	.nv.constant0._Z40copyAndNormalizeComplexRealPartToIntegerPmPK7double2id,"a",@progbits
	.sectionflags	@""
	.align	4
.nv.constant0._Z40copyAndNormalizeComplexRealPartToIntegerPmPK7double2id:
	.zero		928


//--------------------- .nv.constant0._Z20copyIntegerToComplexP7double2Pmi --------------------------
	.section	.nv.constant0._Z20copyIntegerToComplexP7double2Pmi,"a",@progbits
	.sectionflags	@""
	.align	4
.nv.constant0._Z20copyIntegerToComplexP7double2Pmi:
	.zero		916


//--------------------- SYMBOLS --------------------------

	.type		.nv.reservedSmem.offset0,@object
	.size		.nv.reservedSmem.offset0,0x4
